//
// Generated by NVIDIA NVVM Compiler
//
// Compiler Build ID: CL-36424714
// Cuda compilation tools, release 13.0, V13.0.88
// Based on NVVM 20.0.0
//

.version 9.0
.target sm_100
.address_size 64

	// .globl	_Z6kernelPfi
.extern .func __assertfail
(
	.param .b64 __assertfail_param_0,
	.param .b64 __assertfail_param_1,
	.param .b32 __assertfail_param_2,
	.param .b64 __assertfail_param_3,
	.param .b64 __assertfail_param_4
)
;
.global .align 1 .b8 __unnamed_1[26] = {118, 111, 105, 100, 32, 107, 101, 114, 110, 101, 108, 40, 102, 108, 111, 97, 116, 32, 42, 44, 32, 105, 110, 116, 41};
.global .align 1 .b8 $str[8] = {110, 32, 61, 61, 32, 51, 50};
.global .align 1 .b8 $str$1[27] = {47, 116, 109, 112, 47, 115, 97, 115, 115, 95, 99, 117, 95, 104, 54, 100, 112, 57, 112, 101, 122, 47, 107, 46, 99, 117};

.visible .entry _Z6kernelPfi(
	.param .u64 .ptr .align 1 _Z6kernelPfi_param_0,
	.param .u32 _Z6kernelPfi_param_1
)
{
	.reg .pred 	%p<3>;
	.reg .b32 	%r<3>;
	.reg .b32 	%f<8>;
	.reg .b64 	%rd<11>;

	ld.param.u64 	%rd2, [_Z6kernelPfi_param_0];
	ld.param.u32 	%r1, [_Z6kernelPfi_param_1];
	setp.eq.s32 	%p1, %r1, 32;
	@%p1 bra 	$L__BB0_2;
	mov.u64 	%rd3, $str;
	cvta.global.u64 	%rd4, %rd3;
	mov.u64 	%rd5, $str$1;
	cvta.global.u64 	%rd6, %rd5;
	mov.u64 	%rd7, __unnamed_1;
	cvta.global.u64 	%rd8, %rd7;
	{ // callseq 0, 0
	.param .b64 param0;
	st.param.b64 	[param0], %rd4;
	.param .b64 param1;
	st.param.b64 	[param1], %rd6;
	.param .b32 param2;
	st.param.b32 	[param2], 9;
	.param .b64 param3;
	st.param.b64 	[param3], %rd8;
	.param .b64 param4;
	st.param.b64 	[param4], 1;
	call.uni 
	__assertfail, 
	(
	param0, 
	param1, 
	param2, 
	param3, 
	param4
	);
	} // callseq 0
$L__BB0_2:
	mov.u32 	%r2, %tid.x;
	setp.gt.u32 	%p2, %r2, 15;
	cvta.to.global.u64 	%rd9, %rd2;
	mul.wide.u32 	%rd10, %r2, 4;
	add.s64 	%rd1, %rd9, %rd10;
	@%p2 bra 	$L__BB0_4;
	ld.global.f32 	%f5, [%rd1];
	add.f32 	%f7, %f5, %f5;
	bra.uni 	$L__BB0_5;
$L__BB0_4:
	ld.global.f32 	%f4, [%rd1];
	add.f32 	%f7, %f4, 0f3F800000;
$L__BB0_5:
	add.f32 	%f6, %f7, 0f3F800000;
	st.global.f32 	[%rd1], %f6;
	ret;

}


// ===== COMPILED SASS (sm_100) =====

	.target	sm_100

	.elftype	@"ET_EXEC"


//--------------------- .note.nv.tkinfo           --------------------------
	.section	.note.nv.tkinfo,"",@"SHT_NOTE"
	.sectionflags	@"SHF_NOTE_NV_TKINFO"
	.tkinfo
        /*0018*/ 	.word	0x00000002
        /*0030*/ 	.string	""
        /*0030*/ 	.string	"ptxas"
        /*0030*/ 	.string	"Cuda compilation tools, release 13.0, V13.0.88"
        /*0030*/ 	.string	"Build cuda_13.0.r13.0/compiler.36424714_0"
        /*0030*/ 	.string	"-arch sm_100 -m 64 "



//--------------------- .note.nv.cuinfo           --------------------------
	.section	.note.nv.cuinfo,"",@"SHT_NOTE"
	.sectionflags	@"SHF_NOTE_NV_CUINFO"
        /*0018*/ 	.short	0x0002
        /*001a*/ 	.short	0x0064
        /*001c*/ 	.short	0x0082
	.zero		2


//--------------------- .nv.info                  --------------------------
	.section	.nv.info,"",@"SHT_CUDA_INFO"
	.align	4


	//----- nvinfo : EIATTR_REGCOUNT
	.align		4
        /*0000*/ 	.byte	0x04, 0x2f
        /*0002*/ 	.short	(.L_4 - .L_3)
	.align		4
.L_3:
        /*0004*/ 	.word	index@(_Z6kernelPfi)
        /*0008*/ 	.word	0x00000018


	//----- nvinfo : EIATTR_FRAME_SIZE
	.align		4
.L_4:
        /*000c*/ 	.byte	0x04, 0x11
        /*000e*/ 	.short	(.L_6 - .L_5)
	.align		4
.L_5:
        /*0010*/ 	.word	index@(_Z6kernelPfi)
        /*0014*/ 	.word	0x00000000


	//----- nvinfo : EIATTR_MIN_STACK_SIZE
	.align		4
.L_6:
        /*0018*/ 	.byte	0x04, 0x12
        /*001a*/ 	.short	(.L_8 - .L_7)
	.align		4
.L_7:
        /*001c*/ 	.word	index@(_Z6kernelPfi)
        /*0020*/ 	.word	0x00000000
.L_8:


//--------------------- .nv.compat                --------------------------
	.section	.nv.compat,"",@"SHT_CUDA_COMPAT_INFO"
	.align	4
        /*0000*/ 	.byte	0x02, 0x09, 0x00, 0x00, 0x02, 0x02, 0x01, 0x00, 0x02, 0x05, 0x05, 0x00, 0x03, 0x07, 0x01, 0x01
        /*0010*/ 	.byte	0x02, 0x03, 0x00, 0x00, 0x02, 0x06, 0x01, 0x00, 0x04, 0x0b, 0x08, 0x00, 0x09, 0x00, 0x00, 0x00
        /*0020*/ 	.byte	0x00, 0x00, 0x00, 0x00


//--------------------- .nv.info._Z6kernelPfi     --------------------------
	.section	.nv.info._Z6kernelPfi,"",@"SHT_CUDA_INFO"
	.sectionflags	@""
	.align	4


	//----- nvinfo : EIATTR_CUDA_API_VERSION
	.align		4
        /*0000*/ 	.byte	0x04, 0x37
        /*0002*/ 	.short	(.L_10 - .L_9)
.L_9:
        /*0004*/ 	.word	0x00000082


	//----- nvinfo : EIATTR_KPARAM_INFO
	.align		4
.L_10:
        /*0008*/ 	.byte	0x04, 0x17
        /*000a*/ 	.short	(.L_12 - .L_11)
.L_11:
        /*000c*/ 	.word	0x00000000
        /*0010*/ 	.short	0x0001
        /*0012*/ 	.short	0x0008
        /*0014*/ 	.byte	0x00, 0xf0, 0x11, 0x00


	//----- nvinfo : EIATTR_KPARAM_INFO
	.align		4
.L_12:
        /*0018*/ 	.byte	0x04, 0x17
        /*001a*/ 	.short	(.L_14 - .L_13)
.L_13:
        /*001c*/ 	.word	0x00000000
        /*0020*/ 	.short	0x0000
        /*0022*/ 	.short	0x0000
        /*0024*/ 	.byte	0x00, 0xf5, 0x21, 0x00


	//----- nvinfo : EIATTR_SPARSE_MMA_MASK
	.align		4
.L_14:
        /*0028*/ 	.byte	0x03, 0x50
        /*002a*/ 	.short	0x0000


	//----- nvinfo : EIATTR_MAXREG_COUNT
	.align		4
        /*002c*/ 	.byte	0x03, 0x1b
        /*002e*/ 	.short	0x00ff


	//----- nvinfo : EIATTR_EXTERNS
	.align		4
        /*0030*/ 	.byte	0x04, 0x0f
        /*0032*/ 	.short	(.L_16 - .L_15)


	//   ....[0]....
	.align		4
.L_15:
        /*0034*/ 	.word	index@(__assertfail)


	//----- nvinfo : EIATTR_MERCURY_ISA_VERSION
	.align		4
.L_16:
        /*0038*/ 	.byte	0x03, 0x5f
        /*003a*/ 	.short	0x0101


	//----- nvinfo : EIATTR_VRC_CTA_INIT_COUNT
	.align		4
        /*003c*/ 	.byte	0x02, 0x4a
	.zero		1
	.zero		1


	//----- nvinfo : EIATTR_SYSCALL_OFFSETS
	.align		4
        /*0040*/ 	.byte	0x04, 0x46
        /*0042*/ 	.short	(.L_18 - .L_17)


	//   ....[0]....
.L_17:
        /*0044*/ 	.word	0x00000130


	//----- nvinfo : EIATTR_EXIT_INSTR_OFFSETS
	.align		4
.L_18:
        /*0048*/ 	.byte	0x04, 0x1c
        /*004a*/ 	.short	(.L_20 - .L_19)


	//   ....[0]....
.L_19:
        /*004c*/ 	.word	0x000001e0


	//----- nvinfo : EIATTR_CBANK_PARAM_SIZE
	.align		4
.L_20:
        /*0050*/ 	.byte	0x03, 0x19
        /*0052*/ 	.short	0x000c


	//----- nvinfo : EIATTR_PARAM_CBANK
	.align		4
        /*0054*/ 	.byte	0x04, 0x0a
        /*0056*/ 	.short	(.L_22 - .L_21)
	.align		4
.L_21:
        /*0058*/ 	.word	index@(.nv.constant0._Z6kernelPfi)
        /*005c*/ 	.short	0x0380
        /*005e*/ 	.short	0x000c


	//----- nvinfo : EIATTR_SW_WAR
	.align		4
.L_22:
        /*0060*/ 	.byte	0x04, 0x36
        /*0062*/ 	.short	(.L_24 - .L_23)
.L_23:
        /*0064*/ 	.word	0x00000008
.L_24:


//--------------------- .nv.callgraph             --------------------------
	.section	.nv.callgraph,"",@"SHT_CUDA_CALLGRAPH"
	.align	4
	.sectionentsize	8
	.align		4
        /*0000*/ 	.word	0x00000000
	.align		4
        /*0004*/ 	.word	0xffffffff
	.align		4
        /*0008*/ 	.word	index@(_Z6kernelPfi)
	.align		4
        /*000c*/ 	.word	index@(__assertfail)
	.align		4
        /*0010*/ 	.word	0x00000000
	.align		4
        /*0014*/ 	.word	0xfffffffe
	.align		4
        /*0018*/ 	.word	0x00000000
	.align		4
        /*001c*/ 	.word	0xfffffffd
	.align		4
        /*0020*/ 	.word	0x00000000
	.align		4
        /*0024*/ 	.word	0xfffffffc


//--------------------- .nv.constant4             --------------------------
	.section	.nv.constant4,"a",@progbits
	.align	8
	.align		8
.nv.constant4:
        /*0000*/ 	.dword	__assertfail
	.align		8
        /*0008*/ 	.dword	__unnamed_1
	.align		8
        /*0010*/ 	.dword	$str
	.align		8
        /*0018*/ 	.dword	$str$1


//--------------------- .text._Z6kernelPfi        --------------------------
	.section	.text._Z6kernelPfi,"ax",@progbits
	.align	128
        .global         _Z6kernelPfi
        .type           _Z6kernelPfi,@function
        .size           _Z6kernelPfi,(.L_x_2 - _Z6kernelPfi)
        .other          _Z6kernelPfi,@"STO_CUDA_ENTRY STV_DEFAULT"
_Z6kernelPfi:
.text._Z6kernelPfi:
[----:B------:R-:W0:Y:S01]  /*0000*/  LDC R1, c[0x0][0x37c] ;  /* 0x0000df00ff017b82 */ /* 0x000e220000000800 */
[----:B------:R-:W1:Y:S02]  /*0010*/  LDCU UR4, c[0x0][0x388] ;  /* 0x00007100ff0477ac */ /* 0x000e640008000800 */
[----:B-1----:R-:W-:-:S09]  /*0020*/  UISETP.NE.AND UP0, UPT, UR4, 0x20, UPT ;  /* 0x000000200400788c */ /* 0x002fd2000bf05270 */
[----:B------:R-:W-:Y:S05]  /*0030*/  BRA.U !UP0, `(.L_x_0) ;  /* 0x0000000108407547 */ /* 0x000fea000b800000 */
[----:B------:R-:W-:Y:S01]  /*0040*/  MOV R0, 0x0 ;  /* 0x0000000000007802 */ /* 0x000fe20000000f00 */
[----:B------:R-:W1:Y:S01]  /*0050*/  LDCU.64 UR4, c[0x4][0x10] ;  /* 0x01000200ff0477ac */ /* 0x000e620008000a00 */
[----:B------:R-:W-:Y:S02]  /*0060*/  HFMA2 R12, -RZ, RZ, 0, 5.9604644775390625e-08 ;  /* 0x00000001ff0c7431 */ /* 0x000fe400000001ff */
[----:B------:R-:W-:Y:S01]  /*0070*/  IMAD.MOV.U32 R8, RZ, RZ, 0x9 ;  /* 0x00000009ff087424 */ /* 0x000fe200078e00ff */
[----:B------:R2:W3:Y:S01]  /*0080*/  LDC.64 R2, c[0x4][R0] ;  /* 0x0100000000027b82 */ /* 0x0004e20000000a00 */
[----:B------:R-:W4:Y:S01]  /*0090*/  LDCU.64 UR6, c[0x4][0x18] ;  /* 0x01000300ff0677ac */ /* 0x000f220008000a00 */
[----:B------:R-:W-:Y:S01]  /*00a0*/  IMAD.MOV.U32 R13, RZ, RZ, RZ ;  /* 0x000000ffff0d7224 */ /* 0x000fe200078e00ff */
[----:B------:R-:W5:Y:S01]  /*00b0*/  LDCU.64 UR8, c[0x4][0x8] ;  /* 0x01000100ff0877ac */ /* 0x000f620008000a00 */
[----:B-1----:R-:W-:Y:S02]  /*00c0*/  MOV R4, UR4 ;  /* 0x0000000400047c02 */ /* 0x002fe40008000f00 */
[----:B------:R-:W-:Y:S01]  /*00d0*/  MOV R5, UR5 ;  /* 0x0000000500057c02 */ /* 0x000fe20008000f00 */
[----:B----4-:R-:W-:Y:S01]  /*00e0*/  IMAD.U32 R6, RZ, RZ, UR6 ;  /* 0x00000006ff067e24 */ /* 0x010fe2000f8e00ff */
[----:B------:R-:W-:Y:S01]  /*00f0*/  MOV R7, UR7 ;  /* 0x0000000700077c02 */ /* 0x000fe20008000f00 */
[----:B-----5:R-:W-:Y:S01]  /*0100*/  IMAD.U32 R10, RZ, RZ, UR8 ;  /* 0x00000008ff0a7e24 */ /* 0x020fe2000f8e00ff */
[----:B--2---:R-:W-:-:S07]  /*0110*/  MOV R11, UR9 ;  /* 0x00000009000b7c02 */ /* 0x004fce0008000f00 */
[----:B------:R-:W-:-:S07]  /*0120*/  LEPC R20, `(.L_x_0) ;  /* 0x000000001014794e */ /* 0x000fce0000000000 */
[----:B0--3--:R-:W-:Y:S05]  /*0130*/  CALL.ABS.NOINC R2 ;  /* 0x0000000002007343 */ /* 0x009fea0003c00000 */
.L_x_0:
[----:B------:R-:W1:Y:S01]  /*0140*/  S2R R5, SR_TID.X ;  /* 0x0000000000057919 */ /* 0x000e620000002100 */
[----:B------:R-:W1:Y:S01]  /*0150*/  LDC.64 R2, c[0x0][0x380] ;  /* 0x0000e000ff027b82 */ /* 0x000e620000000a00 */
[----:B------:R-:W2:Y:S01]  /*0160*/  LDCU.64 UR4, c[0x0][0x358] ;  /* 0x00006b00ff0477ac */ /* 0x000ea20008000a00 */
[----:B-1----:R-:W-:-:S05]  /*0170*/  IMAD.WIDE.U32 R2, R5, 0x4, R2 ;  /* 0x0000000405027825 */ /* 0x002fca00078e0002 */
[----:B--2---:R-:W2:Y:S01]  /*0180*/  LDG.E R4, desc[UR4][R2.64] ;  /* 0x0000000402047981 */ /* 0x004ea2000c1e1900 */
[----:B------:R-:W-:-:S13]  /*0190*/  ISETP.GT.U32.AND P0, PT, R5, 0xf, PT ;  /* 0x0000000f0500780c */ /* 0x000fda0003f04070 */
[C---:B--2---:R-:W-:Y:S01]  /*01a0*/  @!P0 FADD R0, R4.reuse, R4 ;  /* 0x0000000404008221 */ /* 0x044fe20000000000 */
[----:B------:R-:W-:-:S04]  /*01b0*/  @P0 FADD R0, R4, 1 ;  /* 0x3f80000004000421 */ /* 0x000fc80000000000 */
[----:B------:R-:W-:-:S05]  /*01c0*/  FADD R5, R0, 1 ;  /* 0x3f80000000057421 */ /* 0x000fca0000000000 */
[----:B------:R-:W-:Y:S01]  /*01d0*/  STG.E desc[UR4][R2.64], R5 ;  /* 0x0000000502007986 */ /* 0x000fe2000c101904 */
[----:B------:R-:W-:Y:S05]  /*01e0*/  EXIT ;  /* 0x000000000000794d */ /* 0x000fea0003800000 */
.L_x_1:
[----:B------:R-:W-:-:S00]  /*01f0*/  BRA `(.L_x_1) ;  /* 0xfffffffc00fc7947 */ /* 0x000fc0000383ffff */
[----:B------:R-:W-:-:S00]  /*0200*/  NOP ;  /* 0x0000000000007918 */ /* 0x000fc00000000000 */
[----:B------:R-:W-:-:S00]  /*0210*/  NOP ;  /* 0x0000000000007918 */ /* 0x000fc00000000000 */
[----:B------:R-:W-:-:S00]  /*0220*/  NOP ;  /* 0x0000000000007918 */ /* 0x000fc00000000000 */
[----:B------:R-:W-:-:S00]  /*0230*/  NOP ;  /* 0x0000000000007918 */ /* 0x000fc00000000000 */
[----:B------:R-:W-:-:S00]  /*0240*/  NOP ;  /* 0x0000000000007918 */ /* 0x000fc00000000000 */
[----:B------:R-:W-:-:S00]  /*0250*/  NOP ;  /* 0x0000000000007918 */ /* 0x000fc00000000000 */
[----:B------:R-:W-:-:S00]  /*0260*/  NOP ;  /* 0x0000000000007918 */ /* 0x000fc00000000000 */
[----:B------:R-:W-:-:S00]  /*0270*/  NOP ;  /* 0x0000000000007918 */ /* 0x000fc00000000000 */
.L_x_2:


//--------------------- .nv.global.init           --------------------------
	.section	.nv.global.init,"aw",@progbits
.nv.global.init:
	.type		$str,@object
	.size		$str,(__unnamed_1 - $str)
$str:
        /*0000*/ 	.byte	0x6e, 0x20, 0x3d, 0x3d, 0x20, 0x33, 0x32, 0x00
	.type		__unnamed_1,@object
	.size		__unnamed_1,($str$1 - __unnamed_1)
__unnamed_1:
        /*0008*/ 	.byte	0x76, 0x6f, 0x69, 0x64, 0x20, 0x6b, 0x65, 0x72, 0x6e, 0x65, 0x6c, 0x28, 0x66, 0x6c, 0x6f, 0x61
        /*0018*/ 	.byte	0x74, 0x20, 0x2a, 0x2c, 0x20, 0x69, 0x6e, 0x74, 0x29, 0x00
	.type		$str$1,@object
	.size		$str$1,(.L_2 - $str$1)
$str$1:
        /*0022*/ 	.byte	0x2f, 0x74, 0x6d, 0x70, 0x2f, 0x73, 0x61, 0x73, 0x73, 0x5f, 0x63, 0x75, 0x5f, 0x68, 0x36, 0x64
        /*0032*/ 	.byte	0x70, 0x39, 0x70, 0x65, 0x7a, 0x2f, 0x6b, 0x2e, 0x63, 0x75, 0x00
.L_2:


//--------------------- .nv.shared.reserved.0     --------------------------
	.section	.nv.shared.reserved.0,"aw",@nobits
	.weak		__nv_reservedSMEM_offset_0_alias
	.size		__nv_reservedSMEM_offset_0_alias, 0, 64
	.other		__nv_reservedSMEM_offset_0_alias,@"STO_CUDA_RESERVED_SHARED STV_DEFAULT"
__nv_reservedSMEM_offset_0_alias:
	.zero		0
	.zero		64


//--------------------- .nv.constant0._Z6kernelPfi --------------------------
	.section	.nv.constant0._Z6kernelPfi,"a",@progbits
	.sectionflags	@""
	.align	4
.nv.constant0._Z6kernelPfi:
	.zero		908


//--------------------- SYMBOLS --------------------------

	.type		.nv.reservedSmem.offset0,@object
	.size		.nv.reservedSmem.offset0,0x4
	.type		__assertfail,@function
